//
// Generated by NVIDIA NVVM Compiler
//
// Compiler Build ID: CL-36424714
// Cuda compilation tools, release 13.0, V13.0.88
// Based on NVVM 20.0.0
//

.version 9.0
.target sm_100
.address_size 64

	// .globl	_Z10gradient_xPdS_
.const .align 4 .u32 mx;
.const .align 4 .u32 my;
.const .align 4 .u32 mz;
.const .align 8 .f64 dxInv;
.const .align 8 .f64 dyInv;
.const .align 8 .f64 dzInv;

.visible .entry _Z10gradient_xPdS_(
	.param .u64 .ptr .align 1 _Z10gradient_xPdS__param_0,
	.param .u64 .ptr .align 1 _Z10gradient_xPdS__param_1
)
{
	.reg .pred 	%p<10>;
	.reg .b32 	%r<17>;
	.reg .b64 	%rd<14>;
	.reg .b64 	%fd<18>;

	ld.param.u64 	%rd3, [_Z10gradient_xPdS__param_0];
	ld.param.u64 	%rd4, [_Z10gradient_xPdS__param_1];
	cvta.to.global.u64 	%rd1, %rd4;
	cvta.to.global.u64 	%rd2, %rd3;
	mov.u32 	%r5, %ctaid.x;
	mov.u32 	%r6, %ntid.x;
	mov.u32 	%r7, %tid.x;
	mad.lo.s32 	%r8, %r5, %r6, %r7;
	mov.u32 	%r9, %ctaid.y;
	mov.u32 	%r10, %ntid.y;
	mov.u32 	%r11, %tid.y;
	mad.lo.s32 	%r12, %r9, %r10, %r11;
	mov.u32 	%r13, %ctaid.z;
	ld.const.u32 	%r14, [mx];
	ld.const.u32 	%r15, [my];
	mad.lo.s32 	%r16, %r15, %r13, %r12;
	mad.lo.s32 	%r3, %r16, %r14, %r8;
	setp.lt.s32 	%p1, %r8, 1;
	add.s32 	%r4, %r14, -1;
	setp.ge.s32 	%p2, %r8, %r4;
	or.pred  	%p3, %p1, %p2;
	@%p3 bra 	$L__BB0_2;
	mul.wide.s32 	%rd11, %r3, 8;
	add.s64 	%rd12, %rd2, %rd11;
	ld.global.f64 	%fd11, [%rd12+-8];
	mul.f64 	%fd12, %fd11, 0d3FE0000000000000;
	ld.global.f64 	%fd13, [%rd12+8];
	mul.f64 	%fd14, %fd13, 0d3FE0000000000000;
	sub.f64 	%fd15, %fd14, %fd12;
	ld.const.f64 	%fd16, [dxInv];
	mul.f64 	%fd17, %fd16, %fd15;
	add.s64 	%rd13, %rd1, %rd11;
	st.global.f64 	[%rd13], %fd17;
	bra.uni 	$L__BB0_6;
$L__BB0_2:
	setp.ne.s32 	%p4, %r8, 0;
	setp.lt.s32 	%p5, %r14, 2;
	or.pred  	%p6, %p4, %p5;
	@%p6 bra 	$L__BB0_4;
	mul.wide.s32 	%rd8, %r3, 8;
	add.s64 	%rd9, %rd2, %rd8;
	ld.global.f64 	%fd6, [%rd9];
	ld.global.f64 	%fd7, [%rd9+8];
	sub.f64 	%fd8, %fd7, %fd6;
	ld.const.f64 	%fd9, [dxInv];
	mul.f64 	%fd10, %fd8, %fd9;
	add.s64 	%rd10, %rd1, %rd8;
	st.global.f64 	[%rd10], %fd10;
	bra.uni 	$L__BB0_6;
$L__BB0_4:
	setp.lt.s32 	%p7, %r14, 2;
	setp.ne.s32 	%p8, %r8, %r4;
	or.pred  	%p9, %p7, %p8;
	@%p9 bra 	$L__BB0_6;
	mul.wide.s32 	%rd5, %r3, 8;
	add.s64 	%rd6, %rd2, %rd5;
	ld.global.f64 	%fd1, [%rd6+-8];
	ld.global.f64 	%fd2, [%rd6];
	sub.f64 	%fd3, %fd2, %fd1;
	ld.const.f64 	%fd4, [dxInv];
	mul.f64 	%fd5, %fd3, %fd4;
	add.s64 	%rd7, %rd1, %rd5;
	st.global.f64 	[%rd7], %fd5;
$L__BB0_6:
	ret;

}
	// .globl	_Z10gradient_yPdS_
.visible .entry _Z10gradient_yPdS_(
	.param .u64 .ptr .align 1 _Z10gradient_yPdS__param_0,
	.param .u64 .ptr .align 1 _Z10gradient_yPdS__param_1
)
{
	.reg .pred 	%p<10>;
	.reg .b32 	%r<20>;
	.reg .b64 	%rd<22>;
	.reg .b64 	%fd<18>;

	ld.param.u64 	%rd3, [_Z10gradient_yPdS__param_0];
	ld.param.u64 	%rd4, [_Z10gradient_yPdS__param_1];
	cvta.to.global.u64 	%rd1, %rd4;
	cvta.to.global.u64 	%rd2, %rd3;
	mov.u32 	%r6, %ctaid.x;
	mov.u32 	%r7, %ntid.x;
	mov.u32 	%r8, %tid.x;
	mad.lo.s32 	%r9, %r6, %r7, %r8;
	mov.u32 	%r10, %ctaid.y;
	mov.u32 	%r11, %ntid.y;
	mov.u32 	%r12, %tid.y;
	mad.lo.s32 	%r13, %r10, %r11, %r12;
	mov.u32 	%r14, %ctaid.z;
	ld.const.u32 	%r2, [mx];
	ld.const.u32 	%r15, [my];
	mad.lo.s32 	%r16, %r15, %r14, %r13;
	mad.lo.s32 	%r4, %r16, %r2, %r9;
	setp.eq.s32 	%p1, %r13, 0;
	add.s32 	%r5, %r15, -1;
	setp.ge.s32 	%p2, %r13, %r5;
	or.pred  	%p3, %p1, %p2;
	@%p3 bra 	$L__BB1_2;
	sub.s32 	%r18, %r4, %r2;
	mul.wide.s32 	%rd16, %r18, 8;
	add.s64 	%rd17, %rd2, %rd16;
	ld.global.f64 	%fd11, [%rd17];
	mul.f64 	%fd12, %fd11, 0d3FE0000000000000;
	add.s32 	%r19, %r2, %r4;
	mul.wide.s32 	%rd18, %r19, 8;
	add.s64 	%rd19, %rd2, %rd18;
	ld.global.f64 	%fd13, [%rd19];
	mul.f64 	%fd14, %fd13, 0d3FE0000000000000;
	sub.f64 	%fd15, %fd14, %fd12;
	ld.const.f64 	%fd16, [dyInv];
	mul.f64 	%fd17, %fd16, %fd15;
	mul.wide.s32 	%rd20, %r4, 8;
	add.s64 	%rd21, %rd1, %rd20;
	st.global.f64 	[%rd21], %fd17;
	bra.uni 	$L__BB1_6;
$L__BB1_2:
	setp.ne.s32 	%p4, %r13, 0;
	setp.lt.s32 	%p5, %r15, 2;
	or.pred  	%p6, %p4, %p5;
	@%p6 bra 	$L__BB1_4;
	mul.wide.s32 	%rd11, %r4, 8;
	add.s64 	%rd12, %rd2, %rd11;
	ld.global.f64 	%fd6, [%rd12];
	mul.wide.s32 	%rd13, %r2, 8;
	add.s64 	%rd14, %rd12, %rd13;
	ld.global.f64 	%fd7, [%rd14];
	sub.f64 	%fd8, %fd7, %fd6;
	ld.const.f64 	%fd9, [dyInv];
	mul.f64 	%fd10, %fd8, %fd9;
	add.s64 	%rd15, %rd1, %rd11;
	st.global.f64 	[%rd15], %fd10;
	bra.uni 	$L__BB1_6;
$L__BB1_4:
	setp.lt.s32 	%p7, %r15, 2;
	setp.ne.s32 	%p8, %r13, %r5;
	or.pred  	%p9, %p7, %p8;
	@%p9 bra 	$L__BB1_6;
	sub.s32 	%r17, %r4, %r2;
	mul.wide.s32 	%rd5, %r17, 8;
	add.s64 	%rd6, %rd2, %rd5;
	ld.global.f64 	%fd1, [%rd6];
	mul.wide.s32 	%rd7, %r2, 8;
	add.s64 	%rd8, %rd6, %rd7;
	ld.global.f64 	%fd2, [%rd8];
	sub.f64 	%fd3, %fd2, %fd1;
	ld.const.f64 	%fd4, [dyInv];
	mul.f64 	%fd5, %fd3, %fd4;
	mul.wide.s32 	%rd9, %r4, 8;
	add.s64 	%rd10, %rd1, %rd9;
	st.global.f64 	[%rd10], %fd5;
$L__BB1_6:
	ret;

}
	// .globl	_Z10gradient_zPdS_
.visible .entry _Z10gradient_zPdS_(
	.param .u64 .ptr .align 1 _Z10gradient_zPdS__param_0,
	.param .u64 .ptr .align 1 _Z10gradient_zPdS__param_1
)
{
	.reg .pred 	%p<10>;
	.reg .b32 	%r<24>;
	.reg .b64 	%rd<21>;
	.reg .b64 	%fd<18>;

	ld.param.u64 	%rd3, [_Z10gradient_zPdS__param_0];
	ld.param.u64 	%rd4, [_Z10gradient_zPdS__param_1];
	cvta.to.global.u64 	%rd1, %rd4;
	cvta.to.global.u64 	%rd2, %rd3;
	mov.u32 	%r7, %ctaid.x;
	mov.u32 	%r8, %ntid.x;
	mov.u32 	%r9, %tid.x;
	mad.lo.s32 	%r10, %r7, %r8, %r9;
	mov.u32 	%r11, %ctaid.y;
	mov.u32 	%r12, %ntid.y;
	mov.u32 	%r13, %tid.y;
	mad.lo.s32 	%r14, %r11, %r12, %r13;
	mov.u32 	%r15, %ctaid.z;
	ld.const.u32 	%r2, [mx];
	ld.const.u32 	%r3, [my];
	mad.lo.s32 	%r16, %r3, %r15, %r14;
	mad.lo.s32 	%r4, %r16, %r2, %r10;
	setp.eq.s32 	%p1, %r15, 0;
	ld.const.u32 	%r17, [mz];
	add.s32 	%r6, %r17, -1;
	setp.ge.s32 	%p2, %r15, %r6;
	or.pred  	%p3, %p1, %p2;
	@%p3 bra 	$L__BB2_2;
	mul.lo.s32 	%r21, %r3, %r2;
	sub.s32 	%r22, %r4, %r21;
	mul.wide.s32 	%rd15, %r22, 8;
	add.s64 	%rd16, %rd2, %rd15;
	ld.global.f64 	%fd11, [%rd16];
	mul.f64 	%fd12, %fd11, 0d3FE0000000000000;
	add.s32 	%r23, %r21, %r4;
	mul.wide.s32 	%rd17, %r23, 8;
	add.s64 	%rd18, %rd2, %rd17;
	ld.global.f64 	%fd13, [%rd18];
	mul.f64 	%fd14, %fd13, 0d3FE0000000000000;
	sub.f64 	%fd15, %fd14, %fd12;
	ld.const.f64 	%fd16, [dzInv];
	mul.f64 	%fd17, %fd16, %fd15;
	mul.wide.s32 	%rd19, %r4, 8;
	add.s64 	%rd20, %rd1, %rd19;
	st.global.f64 	[%rd20], %fd17;
	bra.uni 	$L__BB2_6;
$L__BB2_2:
	setp.ne.s32 	%p4, %r15, 0;
	setp.lt.s32 	%p5, %r17, 2;
	or.pred  	%p6, %p4, %p5;
	@%p6 bra 	$L__BB2_4;
	mul.wide.s32 	%rd10, %r4, 8;
	add.s64 	%rd11, %rd2, %rd10;
	ld.global.f64 	%fd6, [%rd11];
	mul.lo.s32 	%r20, %r3, %r2;
	mul.wide.s32 	%rd12, %r20, 8;
	add.s64 	%rd13, %rd11, %rd12;
	ld.global.f64 	%fd7, [%rd13];
	sub.f64 	%fd8, %fd7, %fd6;
	ld.const.f64 	%fd9, [dzInv];
	mul.f64 	%fd10, %fd8, %fd9;
	add.s64 	%rd14, %rd1, %rd10;
	st.global.f64 	[%rd14], %fd10;
	bra.uni 	$L__BB2_6;
$L__BB2_4:
	setp.lt.s32 	%p7, %r17, 2;
	setp.ne.s32 	%p8, %r15, %r6;
	or.pred  	%p9, %p7, %p8;
	@%p9 bra 	$L__BB2_6;
	mul.lo.s32 	%r18, %r3, %r2;
	sub.s32 	%r19, %r4, %r18;
	mul.wide.s32 	%rd5, %r19, 8;
	add.s64 	%rd6, %rd2, %rd5;
	ld.global.f64 	%fd1, [%rd6];
	mul.wide.s32 	%rd7, %r4, 8;
	add.s64 	%rd8, %rd2, %rd7;
	ld.global.f64 	%fd2, [%rd8];
	sub.f64 	%fd3, %fd2, %fd1;
	ld.const.f64 	%fd4, [dzInv];
	mul.f64 	%fd5, %fd3, %fd4;
	add.s64 	%rd9, %rd1, %rd7;
	st.global.f64 	[%rd9], %fd5;
$L__BB2_6:
	ret;

}


// ===== COMPILED SASS (sm_100) =====

	.target	sm_100

	.elftype	@"ET_EXEC"


//--------------------- .note.nv.tkinfo           --------------------------
	.section	.note.nv.tkinfo,"",@"SHT_NOTE"
	.sectionflags	@"SHF_NOTE_NV_TKINFO"
	.tkinfo
        /*0018*/ 	.word	0x00000002
        /*0030*/ 	.string	""
        /*0030*/ 	.string	"ptxas"
        /*0030*/ 	.string	"Cuda compilation tools, release 13.0, V13.0.88"
        /*0030*/ 	.string	"Build cuda_13.0.r13.0/compiler.36424714_0"
        /*0030*/ 	.string	"-arch sm_100 -m 64 "



//--------------------- .note.nv.cuinfo           --------------------------
	.section	.note.nv.cuinfo,"",@"SHT_NOTE"
	.sectionflags	@"SHF_NOTE_NV_CUINFO"
        /*0018*/ 	.short	0x0002
        /*001a*/ 	.short	0x0064
        /*001c*/ 	.short	0x0082
	.zero		2


//--------------------- .nv.info                  --------------------------
	.section	.nv.info,"",@"SHT_CUDA_INFO"
	.align	4


	//----- nvinfo : EIATTR_REGCOUNT
	.align		4
        /*0000*/ 	.byte	0x04, 0x2f
        /*0002*/ 	.short	(.L_7 - .L_6)
	.align		4
.L_6:
        /*0004*/ 	.word	index@(_Z10gradient_xPdS_)
        /*0008*/ 	.word	0x0000000c


	//----- nvinfo : EIATTR_FRAME_SIZE
	.align		4
.L_7:
        /*000c*/ 	.byte	0x04, 0x11
        /*000e*/ 	.short	(.L_9 - .L_8)
	.align		4
.L_8:
        /*0010*/ 	.word	index@(_Z10gradient_xPdS_)
        /*0014*/ 	.word	0x00000000


	//----- nvinfo : EIATTR_REGCOUNT
	.align		4
.L_9:
        /*0018*/ 	.byte	0x04, 0x2f
        /*001a*/ 	.short	(.L_11 - .L_10)
	.align		4
.L_10:
        /*001c*/ 	.word	index@(_Z10gradient_yPdS_)
        /*0020*/ 	.word	0x0000000e


	//----- nvinfo : EIATTR_FRAME_SIZE
	.align		4
.L_11:
        /*0024*/ 	.byte	0x04, 0x11
        /*0026*/ 	.short	(.L_13 - .L_12)
	.align		4
.L_12:
        /*0028*/ 	.word	index@(_Z10gradient_yPdS_)
        /*002c*/ 	.word	0x00000000


	//----- nvinfo : EIATTR_REGCOUNT
	.align		4
.L_13:
        /*0030*/ 	.byte	0x04, 0x2f
        /*0032*/ 	.short	(.L_15 - .L_14)
	.align		4
.L_14:
        /*0034*/ 	.word	index@(_Z10gradient_zPdS_)
        /*0038*/ 	.word	0x00000010


	//----- nvinfo : EIATTR_FRAME_SIZE
	.align		4
.L_15:
        /*003c*/ 	.byte	0x04, 0x11
        /*003e*/ 	.short	(.L_17 - .L_16)
	.align		4
.L_16:
        /*0040*/ 	.word	index@(_Z10gradient_zPdS_)
        /*0044*/ 	.word	0x00000000


	//----- nvinfo : EIATTR_MIN_STACK_SIZE
	.align		4
.L_17:
        /*0048*/ 	.byte	0x04, 0x12
        /*004a*/ 	.short	(.L_19 - .L_18)
	.align		4
.L_18:
        /*004c*/ 	.word	index@(_Z10gradient_zPdS_)
        /*0050*/ 	.word	0x00000000


	//----- nvinfo : EIATTR_MIN_STACK_SIZE
	.align		4
.L_19:
        /*0054*/ 	.byte	0x04, 0x12
        /*0056*/ 	.short	(.L_21 - .L_20)
	.align		4
.L_20:
        /*0058*/ 	.word	index@(_Z10gradient_yPdS_)
        /*005c*/ 	.word	0x00000000


	//----- nvinfo : EIATTR_MIN_STACK_SIZE
	.align		4
.L_21:
        /*0060*/ 	.byte	0x04, 0x12
        /*0062*/ 	.short	(.L_23 - .L_22)
	.align		4
.L_22:
        /*0064*/ 	.word	index@(_Z10gradient_xPdS_)
        /*0068*/ 	.word	0x00000000
.L_23:


//--------------------- .nv.compat                --------------------------
	.section	.nv.compat,"",@"SHT_CUDA_COMPAT_INFO"
	.align	4
        /*0000*/ 	.byte	0x02, 0x09, 0x00, 0x00, 0x02, 0x02, 0x01, 0x00, 0x02, 0x05, 0x05, 0x00, 0x03, 0x07, 0x01, 0x01
        /*0010*/ 	.byte	0x02, 0x03, 0x00, 0x00, 0x02, 0x06, 0x01, 0x00, 0x04, 0x0b, 0x08, 0x00, 0x01, 0x00, 0x00, 0x00
        /*0020*/ 	.byte	0x00, 0x00, 0x00, 0x00


//--------------------- .nv.info._Z10gradient_zPdS_ --------------------------
	.section	.nv.info._Z10gradient_zPdS_,"",@"SHT_CUDA_INFO"
	.sectionflags	@""
	.align	4


	//----- nvinfo : EIATTR_CUDA_API_VERSION
	.align		4
        /*0000*/ 	.byte	0x04, 0x37
        /*0002*/ 	.short	(.L_25 - .L_24)
.L_24:
        /*0004*/ 	.word	0x00000082


	//----- nvinfo : EIATTR_KPARAM_INFO
	.align		4
.L_25:
        /*0008*/ 	.byte	0x04, 0x17
        /*000a*/ 	.short	(.L_27 - .L_26)
.L_26:
        /*000c*/ 	.word	0x00000000
        /*0010*/ 	.short	0x0001
        /*0012*/ 	.short	0x0008
        /*0014*/ 	.byte	0x00, 0xf5, 0x21, 0x00


	//----- nvinfo : EIATTR_KPARAM_INFO
	.align		4
.L_27:
        /*0018*/ 	.byte	0x04, 0x17
        /*001a*/ 	.short	(.L_29 - .L_28)
.L_28:
        /*001c*/ 	.word	0x00000000
        /*0020*/ 	.short	0x0000
        /*0022*/ 	.short	0x0000
        /*0024*/ 	.byte	0x00, 0xf5, 0x21, 0x00


	//----- nvinfo : EIATTR_SPARSE_MMA_MASK
	.align		4
.L_29:
        /*0028*/ 	.byte	0x03, 0x50
        /*002a*/ 	.short	0x0000


	//----- nvinfo : EIATTR_MAXREG_COUNT
	.align		4
        /*002c*/ 	.byte	0x03, 0x1b
        /*002e*/ 	.short	0x00ff


	//----- nvinfo : EIATTR_MERCURY_ISA_VERSION
	.align		4
        /*0030*/ 	.byte	0x03, 0x5f
        /*0032*/ 	.short	0x0101


	//----- nvinfo : EIATTR_VRC_CTA_INIT_COUNT
	.align		4
        /*0034*/ 	.byte	0x02, 0x4a
	.zero		1
	.zero		1


	//----- nvinfo : EIATTR_EXIT_INSTR_OFFSETS
	.align		4
        /*0038*/ 	.byte	0x04, 0x1c
        /*003a*/ 	.short	(.L_31 - .L_30)


	//   ....[0]....
.L_30:
        /*003c*/ 	.word	0x00000220


	//   ....[1]....
        /*0040*/ 	.word	0x00000320


	//   ....[2]....
        /*0044*/ 	.word	0x00000350


	//   ....[3]....
        /*0048*/ 	.word	0x00000430


	//----- nvinfo : EIATTR_CBANK_PARAM_SIZE
	.align		4
.L_31:
        /*004c*/ 	.byte	0x03, 0x19
        /*004e*/ 	.short	0x0010


	//----- nvinfo : EIATTR_PARAM_CBANK
	.align		4
        /*0050*/ 	.byte	0x04, 0x0a
        /*0052*/ 	.short	(.L_33 - .L_32)
	.align		4
.L_32:
        /*0054*/ 	.word	index@(.nv.constant0._Z10gradient_zPdS_)
        /*0058*/ 	.short	0x0380
        /*005a*/ 	.short	0x0010


	//----- nvinfo : EIATTR_SW_WAR
	.align		4
.L_33:
        /*005c*/ 	.byte	0x04, 0x36
        /*005e*/ 	.short	(.L_35 - .L_34)
.L_34:
        /*0060*/ 	.word	0x00000008
.L_35:


//--------------------- .nv.info._Z10gradient_yPdS_ --------------------------
	.section	.nv.info._Z10gradient_yPdS_,"",@"SHT_CUDA_INFO"
	.sectionflags	@""
	.align	4


	//----- nvinfo : EIATTR_CUDA_API_VERSION
	.align		4
        /*0000*/ 	.byte	0x04, 0x37
        /*0002*/ 	.short	(.L_37 - .L_36)
.L_36:
        /*0004*/ 	.word	0x00000082


	//----- nvinfo : EIATTR_KPARAM_INFO
	.align		4
.L_37:
        /*0008*/ 	.byte	0x04, 0x17
        /*000a*/ 	.short	(.L_39 - .L_38)
.L_38:
        /*000c*/ 	.word	0x00000000
        /*0010*/ 	.short	0x0001
        /*0012*/ 	.short	0x0008
        /*0014*/ 	.byte	0x00, 0xf5, 0x21, 0x00


	//----- nvinfo : EIATTR_KPARAM_INFO
	.align		4
.L_39:
        /*0018*/ 	.byte	0x04, 0x17
        /*001a*/ 	.short	(.L_41 - .L_40)
.L_40:
        /*001c*/ 	.word	0x00000000
        /*0020*/ 	.short	0x0000
        /*0022*/ 	.short	0x0000
        /*0024*/ 	.byte	0x00, 0xf5, 0x21, 0x00


	//----- nvinfo : EIATTR_SPARSE_MMA_MASK
	.align		4
.L_41:
        /*0028*/ 	.byte	0x03, 0x50
        /*002a*/ 	.short	0x0000


	//----- nvinfo : EIATTR_MAXREG_COUNT
	.align		4
        /*002c*/ 	.byte	0x03, 0x1b
        /*002e*/ 	.short	0x00ff


	//----- nvinfo : EIATTR_MERCURY_ISA_VERSION
	.align		4
        /*0030*/ 	.byte	0x03, 0x5f
        /*0032*/ 	.short	0x0101


	//----- nvinfo : EIATTR_VRC_CTA_INIT_COUNT
	.align		4
        /*0034*/ 	.byte	0x02, 0x4a
	.zero		1
	.zero		1


	//----- nvinfo : EIATTR_EXIT_INSTR_OFFSETS
	.align		4
        /*0038*/ 	.byte	0x04, 0x1c
        /*003a*/ 	.short	(.L_43 - .L_42)


	//   ....[0]....
.L_42:
        /*003c*/ 	.word	0x00000200


	//   ....[1]....
        /*0040*/ 	.word	0x000002f0


	//   ....[2]....
        /*0044*/ 	.word	0x00000320


	//   ....[3]....
        /*0048*/ 	.word	0x000003f0


	//----- nvinfo : EIATTR_CRS_STACK_SIZE
	.align		4
.L_43:
        /*004c*/ 	.byte	0x04, 0x1e
        /*004e*/ 	.short	(.L_45 - .L_44)
.L_44:
        /*0050*/ 	.word	0x00000000


	//----- nvinfo : EIATTR_CBANK_PARAM_SIZE
	.align		4
.L_45:
        /*0054*/ 	.byte	0x03, 0x19
        /*0056*/ 	.short	0x0010


	//----- nvinfo : EIATTR_PARAM_CBANK
	.align		4
        /*0058*/ 	.byte	0x04, 0x0a
        /*005a*/ 	.short	(.L_47 - .L_46)
	.align		4
.L_46:
        /*005c*/ 	.word	index@(.nv.constant0._Z10gradient_yPdS_)
        /*0060*/ 	.short	0x0380
        /*0062*/ 	.short	0x0010


	//----- nvinfo : EIATTR_SW_WAR
	.align		4
.L_47:
        /*0064*/ 	.byte	0x04, 0x36
        /*0066*/ 	.short	(.L_49 - .L_48)
.L_48:
        /*0068*/ 	.word	0x00000008
.L_49:


//--------------------- .nv.info._Z10gradient_xPdS_ --------------------------
	.section	.nv.info._Z10gradient_xPdS_,"",@"SHT_CUDA_INFO"
	.sectionflags	@""
	.align	4


	//----- nvinfo : EIATTR_CUDA_API_VERSION
	.align		4
        /*0000*/ 	.byte	0x04, 0x37
        /*0002*/ 	.short	(.L_51 - .L_50)
.L_50:
        /*0004*/ 	.word	0x00000082


	//----- nvinfo : EIATTR_KPARAM_INFO
	.align		4
.L_51:
        /*0008*/ 	.byte	0x04, 0x17
        /*000a*/ 	.short	(.L_53 - .L_52)
.L_52:
        /*000c*/ 	.word	0x00000000
        /*0010*/ 	.short	0x0001
        /*0012*/ 	.short	0x0008
        /*0014*/ 	.byte	0x00, 0xf5, 0x21, 0x00


	//----- nvinfo : EIATTR_KPARAM_INFO
	.align		4
.L_53:
        /*0018*/ 	.byte	0x04, 0x17
        /*001a*/ 	.short	(.L_55 - .L_54)
.L_54:
        /*001c*/ 	.word	0x00000000
        /*0020*/ 	.short	0x0000
        /*0022*/ 	.short	0x0000
        /*0024*/ 	.byte	0x00, 0xf5, 0x21, 0x00


	//----- nvinfo : EIATTR_SPARSE_MMA_MASK
	.align		4
.L_55:
        /*0028*/ 	.byte	0x03, 0x50
        /*002a*/ 	.short	0x0000


	//----- nvinfo : EIATTR_MAXREG_COUNT
	.align		4
        /*002c*/ 	.byte	0x03, 0x1b
        /*002e*/ 	.short	0x00ff


	//----- nvinfo : EIATTR_MERCURY_ISA_VERSION
	.align		4
        /*0030*/ 	.byte	0x03, 0x5f
        /*0032*/ 	.short	0x0101


	//----- nvinfo : EIATTR_VRC_CTA_INIT_COUNT
	.align		4
        /*0034*/ 	.byte	0x02, 0x4a
	.zero		1
	.zero		1


	//----- nvinfo : EIATTR_EXIT_INSTR_OFFSETS
	.align		4
        /*0038*/ 	.byte	0x04, 0x1c
        /*003a*/ 	.short	(.L_57 - .L_56)


	//   ....[0]....
.L_56:
        /*003c*/ 	.word	0x000001d0


	//   ....[1]....
        /*0040*/ 	.word	0x000002b0


	//   ....[2]....
        /*0044*/ 	.word	0x000002e0


	//   ....[3]....
        /*0048*/ 	.word	0x00000390


	//----- nvinfo : EIATTR_CRS_STACK_SIZE
	.align		4
.L_57:
        /*004c*/ 	.byte	0x04, 0x1e
        /*004e*/ 	.short	(.L_59 - .L_58)
.L_58:
        /*0050*/ 	.word	0x00000000


	//----- nvinfo : EIATTR_CBANK_PARAM_SIZE
	.align		4
.L_59:
        /*0054*/ 	.byte	0x03, 0x19
        /*0056*/ 	.short	0x0010


	//----- nvinfo : EIATTR_PARAM_CBANK
	.align		4
        /*0058*/ 	.byte	0x04, 0x0a
        /*005a*/ 	.short	(.L_61 - .L_60)
	.align		4
.L_60:
        /*005c*/ 	.word	index@(.nv.constant0._Z10gradient_xPdS_)
        /*0060*/ 	.short	0x0380
        /*0062*/ 	.short	0x0010


	//----- nvinfo : EIATTR_SW_WAR
	.align		4
.L_61:
        /*0064*/ 	.byte	0x04, 0x36
        /*0066*/ 	.short	(.L_63 - .L_62)
.L_62:
        /*0068*/ 	.word	0x00000008
.L_63:


//--------------------- .nv.callgraph             --------------------------
	.section	.nv.callgraph,"",@"SHT_CUDA_CALLGRAPH"
	.align	4
	.sectionentsize	8
	.align		4
        /*0000*/ 	.word	0x00000000
	.align		4
        /*0004*/ 	.word	0xffffffff
	.align		4
        /*0008*/ 	.word	0x00000000
	.align		4
        /*000c*/ 	.word	0xfffffffe
	.align		4
        /*0010*/ 	.word	0x00000000
	.align		4
        /*0014*/ 	.word	0xfffffffd
	.align		4
        /*0018*/ 	.word	0x00000000
	.align		4
        /*001c*/ 	.word	0xfffffffc


//--------------------- .nv.constant3             --------------------------
	.section	.nv.constant3,"a",@progbits
	.align	8
.nv.constant3:
	.type		mx,@object
	.size		mx,(my - mx)
mx:
	.zero		4
	.type		my,@object
	.size		my,(mz - my)
my:
	.zero		4
	.type		mz,@object
	.size		mz,(.L_2 - mz)
mz:
	.zero		4
.L_2:
	.zero		4
	.type		dxInv,@object
	.size		dxInv,(dyInv - dxInv)
dxInv:
	.zero		8
	.type		dyInv,@object
	.size		dyInv,(dzInv - dyInv)
dyInv:
	.zero		8
	.type		dzInv,@object
	.size		dzInv,(.L_5 - dzInv)
dzInv:
	.zero		8
.L_5:


//--------------------- .text._Z10gradient_zPdS_  --------------------------
	.section	.text._Z10gradient_zPdS_,"ax",@progbits
	.align	128
        .global         _Z10gradient_zPdS_
        .type           _Z10gradient_zPdS_,@function
        .size           _Z10gradient_zPdS_,(.L_x_9 - _Z10gradient_zPdS_)
        .other          _Z10gradient_zPdS_,@"STO_CUDA_ENTRY STV_DEFAULT"
_Z10gradient_zPdS_:
.text._Z10gradient_zPdS_:
[----:B------:R-:W-:Y:S08]  /*0000*/  LDC R1, c[0x0][0x37c] ;  /* 0x0000df00ff017b82 */ /* 0x000ff00000000800 */
[----:B------:R-:W0:Y:S01]  /*0010*/  LDC R8, c[0x3][0x8] ;  /* 0x00c00200ff087b82 */ /* 0x000e220000000800 */
[----:B------:R-:W1:Y:S01]  /*0020*/  S2R R7, SR_TID.Y ;  /* 0x0000000000077919 */ /* 0x000e620000002200 */
[----:B------:R-:W2:Y:S06]  /*0030*/  S2R R2, SR_TID.X ;  /* 0x0000000000027919 */ /* 0x000eac0000002100 */
[----:B------:R-:W3:Y:S08]  /*0040*/  S2UR UR6, SR_CTAID.Z ;  /* 0x00000000000679c3 */ /* 0x000ef00000002700 */
[----:B------:R-:W2:Y:S08]  /*0050*/  LDC R3, c[0x0][0x360] ;  /* 0x0000d800ff037b82 */ /* 0x000eb00000000800 */
[----:B------:R-:W1:Y:S01]  /*0060*/  S2UR UR5, SR_CTAID.Y ;  /* 0x00000000000579c3 */ /* 0x000e620000002600 */
[----:B0-----:R-:W-:-:S07]  /*0070*/  IADD3 R6, PT, PT, R8, -0x1, RZ ;  /* 0xffffffff08067810 */ /* 0x001fce0007ffe0ff */
[----:B------:R-:W1:Y:S01]  /*0080*/  LDC R0, c[0x0][0x364] ;  /* 0x0000d900ff007b82 */ /* 0x000e620000000800 */
[----:B---3--:R-:W-:-:S04]  /*0090*/  ISETP.LE.AND P0, PT, R6, UR6, PT ;  /* 0x0000000606007c0c */ /* 0x008fc8000bf03270 */
[----:B------:R-:W-:-:S03]  /*00a0*/  ISETP.EQ.OR P0, PT, RZ, UR6, P0 ;  /* 0x00000006ff007c0c */ /* 0x000fc60008702670 */
[----:B------:R-:W2:Y:S08]  /*00b0*/  S2UR UR4, SR_CTAID.X ;  /* 0x00000000000479c3 */ /* 0x000eb00000002500 */
[----:B------:R-:W0:Y:S01]  /*00c0*/  LDC.64 R4, c[0x3][RZ] ;  /* 0x00c00000ff047b82 */ /* 0x000e220000000a00 */
[----:B-1----:R-:W-:Y:S02]  /*00d0*/  IMAD R0, R0, UR5, R7 ;  /* 0x0000000500007c24 */ /* 0x002fe4000f8e0207 */
[----:B--2---:R-:W-:Y:S01]  /*00e0*/  IMAD R3, R3, UR4, R2 ;  /* 0x0000000403037c24 */ /* 0x004fe2000f8e0202 */
[----:B------:R-:W1:Y:S01]  /*00f0*/  LDCU.64 UR4, c[0x0][0x358] ;  /* 0x00006b00ff0477ac */ /* 0x000e620008000a00 */
[----:B0-----:R-:W-:-:S04]  /*0100*/  IMAD R0, R5, UR6, R0 ;  /* 0x0000000605007c24 */ /* 0x001fc8000f8e0200 */
[----:B------:R-:W-:Y:S01]  /*0110*/  IMAD R3, R0, R4, R3 ;  /* 0x0000000400037224 */ /* 0x000fe200078e0203 */
[----:B-1----:R-:W-:Y:S06]  /*0120*/  @P0 BRA `(.L_x_0) ;  /* 0x0000000000400947 */ /* 0x002fec0003800000 */
[----:B------:R-:W0:Y:S01]  /*0130*/  LDC.64 R8, c[0x0][0x380] ;  /* 0x0000e000ff087b82 */ /* 0x000e220000000a00 */
[C---:B------:R-:W-:Y:S01]  /*0140*/  IADD3 R7, PT, PT, -R5.reuse, RZ, RZ ;  /* 0x000000ff05077210 */ /* 0x040fe20007ffe1ff */
[--C-:B------:R-:W-:Y:S01]  /*0150*/  IMAD R5, R5, R4, R3.reuse ;  /* 0x0000000405057224 */ /* 0x100fe200078e0203 */
[----:B------:R-:W1:Y:S03]  /*0160*/  LDCU.64 UR6, c[0x3][0x20] ;  /* 0x00c00400ff0677ac */ /* 0x000e660008000a00 */
[----:B------:R-:W-:Y:S02]  /*0170*/  IMAD R7, R4, R7, R3 ;  /* 0x0000000704077224 */ /* 0x000fe400078e0203 */
[----:B------:R-:W2:Y:S02]  /*0180*/  LDC.64 R10, c[0x0][0x388] ;  /* 0x0000e200ff0a7b82 */ /* 0x000ea40000000a00 */
[----:B0-----:R-:W-:-:S04]  /*0190*/  IMAD.WIDE R6, R7, 0x8, R8 ;  /* 0x0000000807067825 */ /* 0x001fc800078e0208 */
[----:B------:R-:W-:Y:S02]  /*01a0*/  IMAD.WIDE R8, R5, 0x8, R8 ;  /* 0x0000000805087825 */ /* 0x000fe400078e0208 */
[----:B------:R-:W3:Y:S04]  /*01b0*/  LDG.E.64 R6, desc[UR4][R6.64] ;  /* 0x0000000406067981 */ /* 0x000ee8000c1e1b00 */
[----:B------:R-:W4:Y:S01]  /*01c0*/  LDG.E.64 R8, desc[UR4][R8.64] ;  /* 0x0000000408087981 */ /* 0x000f22000c1e1b00 */
[----:B--2---:R-:W-:Y:S01]  /*01d0*/  IMAD.WIDE R2, R3, 0x8, R10 ;  /* 0x0000000803027825 */ /* 0x004fe200078e020a */
[----:B---3--:R-:W-:-:S08]  /*01e0*/  DMUL R4, R6, 0.5 ;  /* 0x3fe0000006047828 */ /* 0x008fd00000000000 */
[----:B----4-:R-:W-:-:S08]  /*01f0*/  DFMA R4, R8, 0.5, -R4 ;  /* 0x3fe000000804782b */ /* 0x010fd00000000804 */
[----:B-1----:R-:W-:-:S07]  /*0200*/  DMUL R4, R4, UR6 ;  /* 0x0000000604047c28 */ /* 0x002fce0008000000 */
[----:B------:R-:W-:Y:S01]  /*0210*/  STG.E.64 desc[UR4][R2.64], R4 ;  /* 0x0000000402007986 */ /* 0x000fe2000c101b04 */
[----:B------:R-:W-:Y:S05]  /*0220*/  EXIT ;  /* 0x000000000000794d */ /* 0x000fea0003800000 */
.L_x_0:
[----:B------:R-:W-:-:S04]  /*0230*/  ISETP.GE.AND P0, PT, R8, 0x2, PT ;  /* 0x000000020800780c */ /* 0x000fc80003f06270 */
[----:B------:R-:W-:-:S13]  /*0240*/  ISETP.NE.OR P0, PT, RZ, UR6, !P0 ;  /* 0x00000006ff007c0c */ /* 0x000fda000c705670 */
[----:B------:R-:W-:Y:S05]  /*0250*/  @P0 BRA `(.L_x_1) ;  /* 0x0000000000340947 */ /* 0x000fea0003800000 */
[----:B------:R-:W0:Y:S01]  /*0260*/  LDC.64 R6, c[0x0][0x380] ;  /* 0x0000e000ff067b82 */ /* 0x000e220000000a00 */
[----:B------:R-:W-:Y:S01]  /*0270*/  IMAD R5, R5, R4, RZ ;  /* 0x0000000405057224 */ /* 0x000fe200078e02ff */
[----:B------:R-:W1:Y:S06]  /*0280*/  LDCU.64 UR6, c[0x3][0x20] ;  /* 0x00c00400ff0677ac */ /* 0x000e6c0008000a00 */
[----:B------:R-:W2:Y:S01]  /*0290*/  LDC.64 R10, c[0x0][0x388] ;  /* 0x0000e200ff0a7b82 */ /* 0x000ea20000000a00 */
[----:B0-----:R-:W-:-:S04]  /*02a0*/  IMAD.WIDE R6, R3, 0x8, R6 ;  /* 0x0000000803067825 */ /* 0x001fc800078e0206 */
[----:B------:R-:W-:Y:S02]  /*02b0*/  IMAD.WIDE R4, R5, 0x8, R6 ;  /* 0x0000000805047825 */ /* 0x000fe400078e0206 */
[----:B------:R-:W3:Y:S04]  /*02c0*/  LDG.E.64 R6, desc[UR4][R6.64] ;  /* 0x0000000406067981 */ /* 0x000ee8000c1e1b00 */
[----:B------:R-:W3:Y:S01]  /*02d0*/  LDG.E.64 R4, desc[UR4][R4.64] ;  /* 0x0000000404047981 */ /* 0x000ee2000c1e1b00 */
[----:B--2---:R-:W-:Y:S01]  /*02e0*/  IMAD.WIDE R10, R3, 0x8, R10 ;  /* 0x00000008030a7825 */ /* 0x004fe200078e020a */
[----:B---3--:R-:W-:-:S08]  /*02f0*/  DADD R8, -R6, R4 ;  /* 0x0000000006087229 */ /* 0x008fd00000000104 */
[----:B-1----:R-:W-:-:S07]  /*0300*/  DMUL R8, R8, UR6 ;  /* 0x0000000608087c28 */ /* 0x002fce0008000000 */
[----:B------:R-:W-:Y:S01]  /*0310*/  STG.E.64 desc[UR4][R10.64], R8 ;  /* 0x000000080a007986 */ /* 0x000fe2000c101b04 */
[----:B------:R-:W-:Y:S05]  /*0320*/  EXIT ;  /* 0x000000000000794d */ /* 0x000fea0003800000 */
.L_x_1:
[----:B------:R-:W-:-:S04]  /*0330*/  ISETP.NE.AND P0, PT, R6, UR6, PT ;  /* 0x0000000606007c0c */ /* 0x000fc8000bf05270 */
[----:B------:R-:W-:-:S13]  /*0340*/  ISETP.LT.OR P0, PT, R8, 0x2, P0 ;  /* 0x000000020800780c */ /* 0x000fda0000701670 */
[----:B------:R-:W-:Y:S05]  /*0350*/  @P0 EXIT ;  /* 0x000000000000094d */ /* 0x000fea0003800000 */
[----:B------:R-:W0:Y:S01]  /*0360*/  LDC.64 R6, c[0x0][0x380] ;  /* 0x0000e000ff067b82 */ /* 0x000e220000000a00 */
[----:B------:R-:W-:Y:S01]  /*0370*/  IADD3 R5, PT, PT, -R5, RZ, RZ ;  /* 0x000000ff05057210 */ /* 0x000fe20007ffe1ff */
[----:B------:R-:W1:Y:S04]  /*0380*/  LDCU.64 UR6, c[0x3][0x20] ;  /* 0x00c00400ff0677ac */ /* 0x000e680008000a00 */
[----:B------:R-:W-:Y:S02]  /*0390*/  IMAD R5, R4, R5, R3 ;  /* 0x0000000504057224 */ /* 0x000fe400078e0203 */
        /* <DEDUP_REMOVED lines=10> */
.L_x_2:
[----:B------:R-:W-:-:S00]  /*0440*/  BRA `(.L_x_2) ;  /* 0xfffffffc00fc7947 */ /* 0x000fc0000383ffff */
[----:B------:R-:W-:-:S00]  /*0450*/  NOP ;  /* 0x0000000000007918 */ /* 0x000fc00000000000 */
        /* <DEDUP_REMOVED lines=10> */
.L_x_9:


//--------------------- .text._Z10gradient_yPdS_  --------------------------
	.section	.text._Z10gradient_yPdS_,"ax",@progbits
	.align	128
        .global         _Z10gradient_yPdS_
        .type           _Z10gradient_yPdS_,@function
        .size           _Z10gradient_yPdS_,(.L_x_10 - _Z10gradient_yPdS_)
        .other          _Z10gradient_yPdS_,@"STO_CUDA_ENTRY STV_DEFAULT"
_Z10gradient_yPdS_:
.text._Z10gradient_yPdS_:
[----:B------:R-:W-:Y:S01]  /*0000*/  LDC R1, c[0x0][0x37c] ;  /* 0x0000df00ff017b82 */ /* 0x000fe20000000800 */
[----:B------:R-:W0:Y:S07]  /*0010*/  S2R R7, SR_TID.Y ;  /* 0x0000000000077919 */ /* 0x000e2e0000002200 */
[----:B------:R-:W1:Y:S01]  /*0020*/  LDC R3, c[0x0][0x360] ;  /* 0x0000d800ff037b82 */ /* 0x000e620000000800 */
[----:B------:R-:W1:Y:S07]  /*0030*/  S2R R2, SR_TID.X ;  /* 0x0000000000027919 */ /* 0x000e6e0000002100 */
[----:B------:R-:W0:Y:S08]  /*0040*/  S2UR UR5, SR_CTAID.Y ;  /* 0x00000000000579c3 */ /* 0x000e300000002600 */
[----:B------:R-:W0:Y:S08]  /*0050*/  LDC R0, c[0x0][0x364] ;  /* 0x0000d900ff007b82 */ /* 0x000e300000000800 */
[----:B------:R-:W2:Y:S08]  /*0060*/  LDC.64 R4, c[0x3][RZ] ;  /* 0x00c00000ff047b82 */ /* 0x000eb00000000a00 */
[----:B------:R-:W1:Y:S08]  /*0070*/  S2UR UR4, SR_CTAID.X ;  /* 0x00000000000479c3 */ /* 0x000e700000002500 */
[----:B------:R-:W3:Y:S01]  /*0080*/  S2UR UR6, SR_CTAID.Z ;  /* 0x00000000000679c3 */ /* 0x000ee20000002700 */
[----:B0-----:R-:W-:Y:S01]  /*0090*/  IMAD R0, R0, UR5, R7 ;  /* 0x0000000500007c24 */ /* 0x001fe2000f8e0207 */
[----:B--2---:R-:W-:-:S04]  /*00a0*/  IADD3 R7, PT, PT, R5, -0x1, RZ ;  /* 0xffffffff05077810 */ /* 0x004fc80007ffe0ff */
[----:B------:R-:W-:-:S04]  /*00b0*/  ISETP.GE.AND P0, PT, R0, R7, PT ;  /* 0x000000070000720c */ /* 0x000fc80003f06270 */
[----:B------:R-:W-:Y:S01]  /*00c0*/  ISETP.EQ.OR P0, PT, R0, RZ, P0 ;  /* 0x000000ff0000720c */ /* 0x000fe20000702670 */
[----:B-1----:R-:W-:Y:S01]  /*00d0*/  IMAD R3, R3, UR4, R2 ;  /* 0x0000000403037c24 */ /* 0x002fe2000f8e0202 */
[----:B------:R-:W0:Y:S01]  /*00e0*/  LDCU.64 UR4, c[0x0][0x358] ;  /* 0x00006b00ff0477ac */ /* 0x000e220008000a00 */
[----:B---3--:R-:W-:-:S04]  /*00f0*/  IMAD R2, R5, UR6, R0 ;  /* 0x0000000605027c24 */ /* 0x008fc8000f8e0200 */
[----:B------:R-:W-:-:S06]  /*0100*/  IMAD R3, R2, R4, R3 ;  /* 0x0000000402037224 */ /* 0x000fcc00078e0203 */
[----:B------:R-:W-:Y:S05]  /*0110*/  @P0 BRA `(.L_x_3) ;  /* 0x00000000003c0947 */ /* 0x000fea0003800000 */
[----:B------:R-:W1:Y:S01]  /*0120*/  LDC.64 R8, c[0x0][0x380] ;  /* 0x0000e000ff087b82 */ /* 0x000e620000000a00 */
[CC--:B------:R-:W-:Y:S01]  /*0130*/  IADD3 R7, PT, PT, R3.reuse, -R4.reuse, RZ ;  /* 0x8000000403077210 */ /* 0x0c0fe20007ffe0ff */
[----:B------:R-:W2:Y:S01]  /*0140*/  LDCU.64 UR6, c[0x3][0x18] ;  /* 0x00c00300ff0677ac */ /* 0x000ea20008000a00 */
[----:B------:R-:W-:-:S05]  /*0150*/  IADD3 R5, PT, PT, R3, R4, RZ ;  /* 0x0000000403057210 */ /* 0x000fca0007ffe0ff */
[----:B------:R-:W3:Y:S01]  /*0160*/  LDC.64 R10, c[0x0][0x388] ;  /* 0x0000e200ff0a7b82 */ /* 0x000ee20000000a00 */
[----:B-1----:R-:W-:-:S04]  /*0170*/  IMAD.WIDE R6, R7, 0x8, R8 ;  /* 0x0000000807067825 */ /* 0x002fc800078e0208 */
[----:B------:R-:W-:Y:S02]  /*0180*/  IMAD.WIDE R8, R5, 0x8, R8 ;  /* 0x0000000805087825 */ /* 0x000fe400078e0208 */
[----:B0-----:R-:W4:Y:S04]  /*0190*/  LDG.E.64 R6, desc[UR4][R6.64] ;  /* 0x0000000406067981 */ /* 0x001f28000c1e1b00 */
[----:B------:R-:W5:Y:S01]  /*01a0*/  LDG.E.64 R8, desc[UR4][R8.64] ;  /* 0x0000000408087981 */ /* 0x000f62000c1e1b00 */
[----:B---3--:R-:W-:Y:S01]  /*01b0*/  IMAD.WIDE R2, R3, 0x8, R10 ;  /* 0x0000000803027825 */ /* 0x008fe200078e020a */
[----:B----4-:R-:W-:-:S08]  /*01c0*/  DMUL R4, R6, 0.5 ;  /* 0x3fe0000006047828 */ /* 0x010fd00000000000 */
[----:B-----5:R-:W-:-:S08]  /*01d0*/  DFMA R4, R8, 0.5, -R4 ;  /* 0x3fe000000804782b */ /* 0x020fd00000000804 */
[----:B--2---:R-:W-:-:S07]  /*01e0*/  DMUL R4, R4, UR6 ;  /* 0x0000000604047c28 */ /* 0x004fce0008000000 */
[----:B------:R-:W-:Y:S01]  /*01f0*/  STG.E.64 desc[UR4][R2.64], R4 ;  /* 0x0000000402007986 */ /* 0x000fe2000c101b04 */
[----:B------:R-:W-:Y:S05]  /*0200*/  EXIT ;  /* 0x000000000000794d */ /* 0x000fea0003800000 */
.L_x_3:
[----:B------:R-:W-:-:S04]  /*0210*/  ISETP.GE.AND P0, PT, R5, 0x2, PT ;  /* 0x000000020500780c */ /* 0x000fc80003f06270 */
[----:B------:R-:W-:-:S13]  /*0220*/  ISETP.NE.OR P0, PT, R0, RZ, !P0 ;  /* 0x000000ff0000720c */ /* 0x000fda0004705670 */
[----:B------:R-:W-:Y:S05]  /*0230*/  @P0 BRA `(.L_x_4) ;  /* 0x0000000000300947 */ /* 0x000fea0003800000 */
[----:B------:R-:W1:Y:S01]  /*0240*/  LDC.64 R6, c[0x0][0x380] ;  /* 0x0000e000ff067b82 */ /* 0x000e620000000a00 */
[----:B------:R-:W2:Y:S07]  /*0250*/  LDCU.64 UR6, c[0x3][0x18] ;  /* 0x00c00300ff0677ac */ /* 0x000eae0008000a00 */
[----:B------:R-:W3:Y:S01]  /*0260*/  LDC.64 R10, c[0x0][0x388] ;  /* 0x0000e200ff0a7b82 */ /* 0x000ee20000000a00 */
[----:B-1----:R-:W-:-:S04]  /*0270*/  IMAD.WIDE R6, R3, 0x8, R6 ;  /* 0x0000000803067825 */ /* 0x002fc800078e0206 */
[----:B------:R-:W-:Y:S02]  /*0280*/  IMAD.WIDE R4, R4, 0x8, R6 ;  /* 0x0000000804047825 */ /* 0x000fe400078e0206 */
[----:B0-----:R-:W4:Y:S04]  /*0290*/  LDG.E.64 R6, desc[UR4][R6.64] ;  /* 0x0000000406067981 */ /* 0x001f28000c1e1b00 */
[----:B------:R-:W4:Y:S01]  /*02a0*/  LDG.E.64 R4, desc[UR4][R4.64] ;  /* 0x0000000404047981 */ /* 0x000f22000c1e1b00 */
[----:B---3--:R-:W-:Y:S01]  /*02b0*/  IMAD.WIDE R10, R3, 0x8, R10 ;  /* 0x00000008030a7825 */ /* 0x008fe200078e020a */
[----:B----4-:R-:W-:-:S08]  /*02c0*/  DADD R8, -R6, R4 ;  /* 0x0000000006087229 */ /* 0x010fd00000000104 */
[----:B--2---:R-:W-:-:S07]  /*02d0*/  DMUL R8, R8, UR6 ;  /* 0x0000000608087c28 */ /* 0x004fce0008000000 */
[----:B------:R-:W-:Y:S01]  /*02e0*/  STG.E.64 desc[UR4][R10.64], R8 ;  /* 0x000000080a007986 */ /* 0x000fe2000c101b04 */
[----:B------:R-:W-:Y:S05]  /*02f0*/  EXIT ;  /* 0x000000000000794d */ /* 0x000fea0003800000 */
.L_x_4:
[----:B------:R-:W-:-:S04]  /*0300*/  ISETP.NE.AND P0, PT, R0, R7, PT ;  /* 0x000000070000720c */ /* 0x000fc80003f05270 */
[----:B------:R-:W-:-:S13]  /*0310*/  ISETP.LT.OR P0, PT, R5, 0x2, P0 ;  /* 0x000000020500780c */ /* 0x000fda0000701670 */
[----:B0-----:R-:W-:Y:S05]  /*0320*/  @P0 EXIT ;  /* 0x000000000000094d */ /* 0x001fea0003800000 */
[----:B------:R-:W0:Y:S01]  /*0330*/  LDC.64 R6, c[0x0][0x380] ;  /* 0x0000e000ff067b82 */ /* 0x000e220000000a00 */
[----:B------:R-:W-:Y:S01]  /*0340*/  IADD3 R9, PT, PT, R3, -R4, RZ ;  /* 0x8000000403097210 */ /* 0x000fe20007ffe0ff */
        /* <DEDUP_REMOVED lines=11> */
.L_x_5:
        /* <DEDUP_REMOVED lines=16> */
.L_x_10:


//--------------------- .text._Z10gradient_xPdS_  --------------------------
	.section	.text._Z10gradient_xPdS_,"ax",@progbits
	.align	128
        .global         _Z10gradient_xPdS_
        .type           _Z10gradient_xPdS_,@function
        .size           _Z10gradient_xPdS_,(.L_x_11 - _Z10gradient_xPdS_)
        .other          _Z10gradient_xPdS_,@"STO_CUDA_ENTRY STV_DEFAULT"
_Z10gradient_xPdS_:
.text._Z10gradient_xPdS_:
[----:B------:R-:W-:Y:S01]  /*0000*/  LDC R1, c[0x0][0x37c] ;  /* 0x0000df00ff017b82 */ /* 0x000fe20000000800 */
[----:B------:R-:W0:Y:S07]  /*0010*/  S2R R0, SR_TID.X ;  /* 0x0000000000007919 */ /* 0x000e2e0000002100 */
[----:B------:R-:W0:Y:S01]  /*0020*/  S2UR UR4, SR_CTAID.X ;  /* 0x00000000000479c3 */ /* 0x000e220000002500 */
[----:B------:R-:W1:Y:S07]  /*0030*/  S2R R5, SR_TID.Y ;  /* 0x0000000000057919 */ /* 0x000e6e0000002200 */
[----:B------:R-:W0:Y:S08]  /*0040*/  LDC R3, c[0x0][0x360] ;  /* 0x0000d800ff037b82 */ /* 0x000e300000000800 */
[----:B------:R-:W2:Y:S08]  /*0050*/  LDC.64 R6, c[0x3][RZ] ;  /* 0x00c00000ff067b82 */ /* 0x000eb00000000a00 */
[----:B------:R-:W1:Y:S08]  /*0060*/  S2UR UR5, SR_CTAID.Y ;  /* 0x00000000000579c3 */ /* 0x000e700000002600 */
[----:B------:R-:W1:Y:S01]  /*0070*/  LDC R4, c[0x0][0x364] ;  /* 0x0000d900ff047b82 */ /* 0x000e620000000800 */
[----:B0-----:R-:W-:-:S07]  /*0080*/  IMAD R3, R3, UR4, R0 ;  /* 0x0000000403037c24 */ /* 0x001fce000f8e0200 */
[----:B------:R-:W0:Y:S01]  /*0090*/  S2UR UR6, SR_CTAID.Z ;  /* 0x00000000000679c3 */ /* 0x000e220000002700 */
[----:B--2---:R-:W-:-:S04]  /*00a0*/  IADD3 R2, PT, PT, R6, -0x1, RZ ;  /* 0xffffffff06027810 */ /* 0x004fc80007ffe0ff */
[----:B------:R-:W-:-:S04]  /*00b0*/  ISETP.GE.AND P0, PT, R3, R2, PT ;  /* 0x000000020300720c */ /* 0x000fc80003f06270 */
[----:B------:R-:W-:Y:S01]  /*00c0*/  ISETP.LT.OR P0, PT, R3, 0x1, P0 ;  /* 0x000000010300780c */ /* 0x000fe20000701670 */
[----:B-1----:R-:W-:Y:S01]  /*00d0*/  IMAD R0, R4, UR5, R5 ;  /* 0x0000000504007c24 */ /* 0x002fe2000f8e0205 */
[----:B------:R-:W1:Y:S03]  /*00e0*/  LDCU.64 UR4, c[0x0][0x358] ;  /* 0x00006b00ff0477ac */ /* 0x000e660008000a00 */
[----:B0-----:R-:W-:-:S04]  /*00f0*/  IMAD R0, R7, UR6, R0 ;  /* 0x0000000607007c24 */ /* 0x001fc8000f8e0200 */
[----:B------:R-:W-:-:S04]  /*0100*/  IMAD R0, R0, R6, R3 ;  /* 0x0000000600007224 */ /* 0x000fc800078e0203 */
[----:B------:R-:W-:Y:S05]  /*0110*/  @P0 BRA `(.L_x_6) ;  /* 0x0000000000300947 */ /* 0x000fea0003800000 */
[----:B------:R-:W0:Y:S01]  /*0120*/  LDC.64 R2, c[0x0][0x380] ;  /* 0x0000e000ff027b82 */ /* 0x000e220000000a00 */
[----:B------:R-:W2:Y:S07]  /*0130*/  LDCU.64 UR6, c[0x3][0x10] ;  /* 0x00c00200ff0677ac */ /* 0x000eae0008000a00 */
[----:B------:R-:W3:Y:S01]  /*0140*/  LDC.64 R8, c[0x0][0x388] ;  /* 0x0000e200ff087b82 */ /* 0x000ee20000000a00 */
[----:B0-----:R-:W-:-:S05]  /*0150*/  IMAD.WIDE R2, R0, 0x8, R2 ;  /* 0x0000000800027825 */ /* 0x001fca00078e0202 */
[----:B-1----:R-:W4:Y:S04]  /*0160*/  LDG.E.64 R4, desc[UR4][R2.64+-0x8] ;  /* 0xfffff80402047981 */ /* 0x002f28000c1e1b00 */
[----:B------:R-:W5:Y:S01]  /*0170*/  LDG.E.64 R6, desc[UR4][R2.64+0x8] ;  /* 0x0000080402067981 */ /* 0x000f62000c1e1b00 */
[----:B----4-:R-:W-:-:S08]  /*0180*/  DMUL R4, R4, 0.5 ;  /* 0x3fe0000004047828 */ /* 0x010fd00000000000 */
[----:B-----5:R-:W-:Y:S01]  /*0190*/  DFMA R4, R6, 0.5, -R4 ;  /* 0x3fe000000604782b */ /* 0x020fe20000000804 */
[----:B---3--:R-:W-:-:S07]  /*01a0*/  IMAD.WIDE R6, R0, 0x8, R8 ;  /* 0x0000000800067825 */ /* 0x008fce00078e0208 */
[----:B--2---:R-:W-:-:S07]  /*01b0*/  DMUL R4, R4, UR6 ;  /* 0x0000000604047c28 */ /* 0x004fce0008000000 */
[----:B------:R-:W-:Y:S01]  /*01c0*/  STG.E.64 desc[UR4][R6.64], R4 ;  /* 0x0000000406007986 */ /* 0x000fe2000c101b04 */
[----:B------:R-:W-:Y:S05]  /*01d0*/  EXIT ;  /* 0x000000000000794d */ /* 0x000fea0003800000 */
.L_x_6:
[----:B------:R-:W-:-:S04]  /*01e0*/  ISETP.GE.AND P0, PT, R6, 0x2, PT ;  /* 0x000000020600780c */ /* 0x000fc80003f06270 */
[----:B------:R-:W-:-:S13]  /*01f0*/  ISETP.NE.OR P0, PT, R3, RZ, !P0 ;  /* 0x000000ff0300720c */ /* 0x000fda0004705670 */
[----:B------:R-:W-:Y:S05]  /*0200*/  @P0 BRA `(.L_x_7) ;  /* 0x00000000002c0947 */ /* 0x000fea0003800000 */
[----:B------:R-:W0:Y:S01]  /*0210*/  LDC.64 R2, c[0x0][0x380] ;  /* 0x0000e000ff027b82 */ /* 0x000e220000000a00 */
[----:B------:R-:W2:Y:S07]  /*0220*/  LDCU.64 UR6, c[0x3][0x10] ;  /* 0x00c00200ff0677ac */ /* 0x000eae0008000a00 */
[----:B------:R-:W3:Y:S01]  /*0230*/  LDC.64 R8, c[0x0][0x388] ;  /* 0x0000e200ff087b82 */ /* 0x000ee20000000a00 */
[----:B0-----:R-:W-:-:S05]  /*0240*/  IMAD.WIDE R6, R0, 0x8, R2 ;  /* 0x0000000800067825 */ /* 0x001fca00078e0202 */
[----:B-1----:R-:W4:Y:S04]  /*0250*/  LDG.E.64 R2, desc[UR4][R6.64] ;  /* 0x0000000406027981 */ /* 0x002f28000c1e1b00 */
[----:B------:R-:W4:Y:S01]  /*0260*/  LDG.E.64 R4, desc[UR4][R6.64+0x8] ;  /* 0x0000080406047981 */ /* 0x000f22000c1e1b00 */
[----:B---3--:R-:W-:Y:S01]  /*0270*/  IMAD.WIDE R8, R0, 0x8, R8 ;  /* 0x0000000800087825 */ /* 0x008fe200078e0208 */
[----:B----4-:R-:W-:-:S08]  /*0280*/  DADD R2, -R2, R4 ;  /* 0x0000000002027229 */ /* 0x010fd00000000104 */
[----:B--2---:R-:W-:-:S07]  /*0290*/  DMUL R2, R2, UR6 ;  /* 0x0000000602027c28 */ /* 0x004fce0008000000 */
[----:B------:R-:W-:Y:S01]  /*02a0*/  STG.E.64 desc[UR4][R8.64], R2 ;  /* 0x0000000208007986 */ /* 0x000fe2000c101b04 */
[----:B------:R-:W-:Y:S05]  /*02b0*/  EXIT ;  /* 0x000000000000794d */ /* 0x000fea0003800000 */
.L_x_7:
[----:B------:R-:W-:-:S04]  /*02c0*/  ISETP.NE.AND P0, PT, R3, R2, PT ;  /* 0x000000020300720c */ /* 0x000fc80003f05270 */
[----:B------:R-:W-:-:S13]  /*02d0*/  ISETP.LT.OR P0, PT, R6, 0x2, P0 ;  /* 0x000000020600780c */ /* 0x000fda0000701670 */
[----:B-1----:R-:W-:Y:S05]  /*02e0*/  @P0 EXIT ;  /* 0x000000000000094d */ /* 0x002fea0003800000 */
[----:B------:R-:W0:Y:S01]  /*02f0*/  LDC.64 R2, c[0x0][0x380] ;  /* 0x0000e000ff027b82 */ /* 0x000e220000000a00 */
[----:B------:R-:W1:Y:S07]  /*0300*/  LDCU.64 UR6, c[0x3][0x10] ;  /* 0x00c00200ff0677ac */ /* 0x000e6e0008000a00 */
[----:B------:R-:W2:Y:S01]  /*0310*/  LDC.64 R8, c[0x0][0x388] ;  /* 0x0000e200ff087b82 */ /* 0x000ea20000000a00 */
[----:B0-----:R-:W-:-:S05]  /*0320*/  IMAD.WIDE R6, R0, 0x8, R2 ;  /* 0x0000000800067825 */ /* 0x001fca00078e0202 */
[----:B------:R-:W3:Y:S04]  /*0330*/  LDG.E.64 R2, desc[UR4][R6.64+-0x8] ;  /* 0xfffff80406027981 */ /* 0x000ee8000c1e1b00 */
[----:B------:R-:W3:Y:S01]  /*0340*/  LDG.E.64 R4, desc[UR4][R6.64] ;  /* 0x0000000406047981 */ /* 0x000ee2000c1e1b00 */
[----:B--2---:R-:W-:Y:S01]  /*0350*/  IMAD.WIDE R8, R0, 0x8, R8 ;  /* 0x0000000800087825 */ /* 0x004fe200078e0208 */
[----:B---3--:R-:W-:-:S08]  /*0360*/  DADD R2, -R2, R4 ;  /* 0x0000000002027229 */ /* 0x008fd00000000104 */
[----:B-1----:R-:W-:-:S07]  /*0370*/  DMUL R2, R2, UR6 ;  /* 0x0000000602027c28 */ /* 0x002fce0008000000 */
[----:B------:R-:W-:Y:S01]  /*0380*/  STG.E.64 desc[UR4][R8.64], R2 ;  /* 0x0000000208007986 */ /* 0x000fe2000c101b04 */
[----:B------:R-:W-:Y:S05]  /*0390*/  EXIT ;  /* 0x000000000000794d */ /* 0x000fea0003800000 */
.L_x_8:
        /* <DEDUP_REMOVED lines=14> */
.L_x_11:


//--------------------- .nv.shared.reserved.0     --------------------------
	.section	.nv.shared.reserved.0,"aw",@nobits
	.weak		__nv_reservedSMEM_offset_0_alias
	.size		__nv_reservedSMEM_offset_0_alias, 0, 64
	.other		__nv_reservedSMEM_offset_0_alias,@"STO_CUDA_RESERVED_SHARED STV_DEFAULT"
__nv_reservedSMEM_offset_0_alias:
	.zero		0
	.zero		64


//--------------------- .nv.constant0._Z10gradient_zPdS_ --------------------------
	.section	.nv.constant0._Z10gradient_zPdS_,"a",@progbits
	.sectionflags	@""
	.align	4
.nv.constant0._Z10gradient_zPdS_:
	.zero		912


//--------------------- .nv.constant0._Z10gradient_yPdS_ --------------------------
	.section	.nv.constant0._Z10gradient_yPdS_,"a",@progbits
	.sectionflags	@""
	.align	4
.nv.constant0._Z10gradient_yPdS_:
	.zero		912


//--------------------- .nv.constant0._Z10gradient_xPdS_ --------------------------
	.section	.nv.constant0._Z10gradient_xPdS_,"a",@progbits
	.sectionflags	@""
	.align	4
.nv.constant0._Z10gradient_xPdS_:
	.zero		912


//--------------------- SYMBOLS --------------------------

	.type		.nv.reservedSmem.offset0,@object
	.size		.nv.reservedSmem.offset0,0x4
